//
// Generated by NVIDIA NVVM Compiler
//
// Compiler Build ID: CL-36424714
// Cuda compilation tools, release 13.0, V13.0.88
// Based on NVVM 20.0.0
//

.version 9.0
.target sm_100
.address_size 64

	// .globl	_Z18correlation_kernelPfS_ii

.visible .entry _Z18correlation_kernelPfS_ii(
	.param .u64 .ptr .align 1 _Z18correlation_kernelPfS_ii_param_0,
	.param .u64 .ptr .align 1 _Z18correlation_kernelPfS_ii_param_1,
	.param .u32 _Z18correlation_kernelPfS_ii_param_2,
	.param .u32 _Z18correlation_kernelPfS_ii_param_3
)
{
	.reg .pred 	%p<14>;
	.reg .b32 	%r<32>;
	.reg .b32 	%f<206>;
	.reg .b64 	%rd<42>;

	ld.param.u64 	%rd11, [_Z18correlation_kernelPfS_ii_param_0];
	ld.param.u64 	%rd10, [_Z18correlation_kernelPfS_ii_param_1];
	ld.param.u32 	%r14, [_Z18correlation_kernelPfS_ii_param_2];
	ld.param.u32 	%r15, [_Z18correlation_kernelPfS_ii_param_3];
	cvta.to.global.u64 	%rd1, %rd11;
	mov.u32 	%r16, %ctaid.y;
	mov.u32 	%r17, %ntid.y;
	mov.u32 	%r18, %tid.y;
	mad.lo.s32 	%r1, %r16, %r17, %r18;
	mov.u32 	%r19, %ctaid.x;
	mov.u32 	%r20, %ntid.x;
	mov.u32 	%r21, %tid.x;
	mad.lo.s32 	%r2, %r19, %r20, %r21;
	max.s32 	%r22, %r1, %r2;
	setp.ge.s32 	%p1, %r22, %r14;
	setp.lt.s32 	%p2, %r2, %r1;
	or.pred  	%p3, %p2, %p1;
	@%p3 bra 	$L__BB0_14;
	mul.lo.s32 	%r23, %r15, %r1;
	cvt.s64.s32 	%rd2, %r23;
	mul.lo.s32 	%r24, %r15, %r2;
	cvt.s64.s32 	%rd3, %r24;
	setp.lt.s32 	%p4, %r15, 1;
	mov.f32 	%f201, 0f00000000;
	mov.f32 	%f202, %f201;
	mov.f32 	%f203, %f201;
	mov.f32 	%f204, %f201;
	mov.f32 	%f205, %f201;
	@%p4 bra 	$L__BB0_13;
	and.b32  	%r3, %r15, 7;
	setp.lt.u32 	%p5, %r15, 8;
	mov.f32 	%f205, 0f00000000;
	mov.b32 	%r30, 0;
	mov.f32 	%f204, %f205;
	mov.f32 	%f203, %f205;
	mov.f32 	%f202, %f205;
	mov.f32 	%f201, %f205;
	@%p5 bra 	$L__BB0_5;
	and.b32  	%r30, %r15, 2147483640;
	neg.s32 	%r28, %r30;
	shl.b64 	%rd12, %rd2, 2;
	add.s64 	%rd13, %rd12, %rd1;
	add.s64 	%rd41, %rd13, 16;
	shl.b64 	%rd14, %rd3, 2;
	add.s64 	%rd15, %rd14, %rd1;
	add.s64 	%rd40, %rd15, 16;
	mov.f32 	%f205, 0f00000000;
$L__BB0_4:
	.pragma "nounroll";
	ld.global.f32 	%f65, [%rd41+-16];
	ld.global.f32 	%f66, [%rd40+-16];
	add.f32 	%f67, %f201, %f65;
	add.f32 	%f68, %f202, %f66;
	fma.rn.f32 	%f69, %f65, %f66, %f203;
	fma.rn.f32 	%f70, %f65, %f65, %f204;
	fma.rn.f32 	%f71, %f66, %f66, %f205;
	ld.global.f32 	%f72, [%rd41+-12];
	ld.global.f32 	%f73, [%rd40+-12];
	add.f32 	%f74, %f67, %f72;
	add.f32 	%f75, %f68, %f73;
	fma.rn.f32 	%f76, %f72, %f73, %f69;
	fma.rn.f32 	%f77, %f72, %f72, %f70;
	fma.rn.f32 	%f78, %f73, %f73, %f71;
	ld.global.f32 	%f79, [%rd41+-8];
	ld.global.f32 	%f80, [%rd40+-8];
	add.f32 	%f81, %f74, %f79;
	add.f32 	%f82, %f75, %f80;
	fma.rn.f32 	%f83, %f79, %f80, %f76;
	fma.rn.f32 	%f84, %f79, %f79, %f77;
	fma.rn.f32 	%f85, %f80, %f80, %f78;
	ld.global.f32 	%f86, [%rd41+-4];
	ld.global.f32 	%f87, [%rd40+-4];
	add.f32 	%f88, %f81, %f86;
	add.f32 	%f89, %f82, %f87;
	fma.rn.f32 	%f90, %f86, %f87, %f83;
	fma.rn.f32 	%f91, %f86, %f86, %f84;
	fma.rn.f32 	%f92, %f87, %f87, %f85;
	ld.global.f32 	%f93, [%rd41];
	ld.global.f32 	%f94, [%rd40];
	add.f32 	%f95, %f88, %f93;
	add.f32 	%f96, %f89, %f94;
	fma.rn.f32 	%f97, %f93, %f94, %f90;
	fma.rn.f32 	%f98, %f93, %f93, %f91;
	fma.rn.f32 	%f99, %f94, %f94, %f92;
	ld.global.f32 	%f100, [%rd41+4];
	ld.global.f32 	%f101, [%rd40+4];
	add.f32 	%f102, %f95, %f100;
	add.f32 	%f103, %f96, %f101;
	fma.rn.f32 	%f104, %f100, %f101, %f97;
	fma.rn.f32 	%f105, %f100, %f100, %f98;
	fma.rn.f32 	%f106, %f101, %f101, %f99;
	ld.global.f32 	%f107, [%rd41+8];
	ld.global.f32 	%f108, [%rd40+8];
	add.f32 	%f109, %f102, %f107;
	add.f32 	%f110, %f103, %f108;
	fma.rn.f32 	%f111, %f107, %f108, %f104;
	fma.rn.f32 	%f112, %f107, %f107, %f105;
	fma.rn.f32 	%f113, %f108, %f108, %f106;
	ld.global.f32 	%f114, [%rd41+12];
	ld.global.f32 	%f115, [%rd40+12];
	add.f32 	%f201, %f109, %f114;
	add.f32 	%f202, %f110, %f115;
	fma.rn.f32 	%f203, %f114, %f115, %f111;
	fma.rn.f32 	%f204, %f114, %f114, %f112;
	fma.rn.f32 	%f205, %f115, %f115, %f113;
	add.s32 	%r28, %r28, 8;
	add.s64 	%rd41, %rd41, 32;
	add.s64 	%rd40, %rd40, 32;
	setp.ne.s32 	%p6, %r28, 0;
	@%p6 bra 	$L__BB0_4;
$L__BB0_5:
	setp.eq.s32 	%p7, %r3, 0;
	@%p7 bra 	$L__BB0_13;
	and.b32  	%r9, %r15, 3;
	setp.lt.u32 	%p8, %r3, 4;
	@%p8 bra 	$L__BB0_8;
	cvt.u64.u32 	%rd16, %r30;
	add.s64 	%rd17, %rd16, %rd2;
	shl.b64 	%rd18, %rd17, 2;
	add.s64 	%rd19, %rd1, %rd18;
	ld.global.f32 	%f117, [%rd19];
	add.s64 	%rd20, %rd16, %rd3;
	shl.b64 	%rd21, %rd20, 2;
	add.s64 	%rd22, %rd1, %rd21;
	ld.global.f32 	%f118, [%rd22];
	add.f32 	%f119, %f201, %f117;
	add.f32 	%f120, %f202, %f118;
	fma.rn.f32 	%f121, %f117, %f118, %f203;
	fma.rn.f32 	%f122, %f117, %f117, %f204;
	fma.rn.f32 	%f123, %f118, %f118, %f205;
	ld.global.f32 	%f124, [%rd19+4];
	ld.global.f32 	%f125, [%rd22+4];
	add.f32 	%f126, %f119, %f124;
	add.f32 	%f127, %f120, %f125;
	fma.rn.f32 	%f128, %f124, %f125, %f121;
	fma.rn.f32 	%f129, %f124, %f124, %f122;
	fma.rn.f32 	%f130, %f125, %f125, %f123;
	ld.global.f32 	%f131, [%rd19+8];
	ld.global.f32 	%f132, [%rd22+8];
	add.f32 	%f133, %f126, %f131;
	add.f32 	%f134, %f127, %f132;
	fma.rn.f32 	%f135, %f131, %f132, %f128;
	fma.rn.f32 	%f136, %f131, %f131, %f129;
	fma.rn.f32 	%f137, %f132, %f132, %f130;
	ld.global.f32 	%f138, [%rd19+12];
	ld.global.f32 	%f139, [%rd22+12];
	add.f32 	%f201, %f133, %f138;
	add.f32 	%f202, %f134, %f139;
	fma.rn.f32 	%f203, %f138, %f139, %f135;
	fma.rn.f32 	%f204, %f138, %f138, %f136;
	fma.rn.f32 	%f205, %f139, %f139, %f137;
	add.s32 	%r30, %r30, 4;
$L__BB0_8:
	setp.eq.s32 	%p9, %r9, 0;
	@%p9 bra 	$L__BB0_13;
	setp.eq.s32 	%p10, %r9, 1;
	@%p10 bra 	$L__BB0_11;
	cvt.u64.u32 	%rd23, %r30;
	add.s64 	%rd24, %rd23, %rd2;
	shl.b64 	%rd25, %rd24, 2;
	add.s64 	%rd26, %rd1, %rd25;
	ld.global.f32 	%f141, [%rd26];
	add.s64 	%rd27, %rd23, %rd3;
	shl.b64 	%rd28, %rd27, 2;
	add.s64 	%rd29, %rd1, %rd28;
	ld.global.f32 	%f142, [%rd29];
	add.f32 	%f143, %f201, %f141;
	add.f32 	%f144, %f202, %f142;
	fma.rn.f32 	%f145, %f141, %f142, %f203;
	fma.rn.f32 	%f146, %f141, %f141, %f204;
	fma.rn.f32 	%f147, %f142, %f142, %f205;
	ld.global.f32 	%f148, [%rd26+4];
	ld.global.f32 	%f149, [%rd29+4];
	add.f32 	%f201, %f143, %f148;
	add.f32 	%f202, %f144, %f149;
	fma.rn.f32 	%f203, %f148, %f149, %f145;
	fma.rn.f32 	%f204, %f148, %f148, %f146;
	fma.rn.f32 	%f205, %f149, %f149, %f147;
	add.s32 	%r30, %r30, 2;
$L__BB0_11:
	and.b32  	%r26, %r15, 1;
	setp.eq.b32 	%p11, %r26, 1;
	not.pred 	%p12, %p11;
	@%p12 bra 	$L__BB0_13;
	cvt.u64.u32 	%rd30, %r30;
	add.s64 	%rd31, %rd30, %rd2;
	shl.b64 	%rd32, %rd31, 2;
	add.s64 	%rd33, %rd1, %rd32;
	ld.global.f32 	%f150, [%rd33];
	add.s64 	%rd34, %rd30, %rd3;
	shl.b64 	%rd35, %rd34, 2;
	add.s64 	%rd36, %rd1, %rd35;
	ld.global.f32 	%f151, [%rd36];
	add.f32 	%f201, %f201, %f150;
	add.f32 	%f202, %f202, %f151;
	fma.rn.f32 	%f203, %f150, %f151, %f203;
	fma.rn.f32 	%f204, %f150, %f150, %f204;
	fma.rn.f32 	%f205, %f151, %f151, %f205;
$L__BB0_13:
	cvt.rn.f32.s32 	%f152, %r15;
	mul.f32 	%f153, %f203, %f152;
	mul.f32 	%f154, %f201, %f202;
	sub.f32 	%f155, %f153, %f154;
	mul.f32 	%f156, %f204, %f152;
	mul.f32 	%f157, %f201, %f201;
	sub.f32 	%f158, %f156, %f157;
	mul.f32 	%f159, %f205, %f152;
	mul.f32 	%f160, %f202, %f202;
	sub.f32 	%f161, %f159, %f160;
	mul.f32 	%f162, %f158, %f161;
	sqrt.rn.f32 	%f163, %f162;
	setp.eq.f32 	%p13, %f163, 0f00000000;
	div.rn.f32 	%f164, %f155, %f163;
	selp.f32 	%f165, 0f3F800000, %f164, %p13;
	mad.lo.s32 	%r27, %r14, %r1, %r2;
	cvta.to.global.u64 	%rd37, %rd10;
	mul.wide.u32 	%rd38, %r27, 4;
	add.s64 	%rd39, %rd37, %rd38;
	st.global.f32 	[%rd39], %f165;
$L__BB0_14:
	ret;

}


// ===== COMPILED SASS (sm_100) =====

	.target	sm_100

	.elftype	@"ET_EXEC"


//--------------------- .note.nv.tkinfo           --------------------------
	.section	.note.nv.tkinfo,"",@"SHT_NOTE"
	.sectionflags	@"SHF_NOTE_NV_TKINFO"
	.tkinfo
        /*0018*/ 	.word	0x00000002
        /*0030*/ 	.string	""
        /*0030*/ 	.string	"ptxas"
        /*0030*/ 	.string	"Cuda compilation tools, release 13.0, V13.0.88"
        /*0030*/ 	.string	"Build cuda_13.0.r13.0/compiler.36424714_0"
        /*0030*/ 	.string	"-arch sm_100 -m 64 "



//--------------------- .note.nv.cuinfo           --------------------------
	.section	.note.nv.cuinfo,"",@"SHT_NOTE"
	.sectionflags	@"SHF_NOTE_NV_CUINFO"
        /*0018*/ 	.short	0x0002
        /*001a*/ 	.short	0x0064
        /*001c*/ 	.short	0x0082
	.zero		2


//--------------------- .nv.info                  --------------------------
	.section	.nv.info,"",@"SHT_CUDA_INFO"
	.align	4


	//----- nvinfo : EIATTR_REGCOUNT
	.align		4
        /*0000*/ 	.byte	0x04, 0x2f
        /*0002*/ 	.short	(.L_1 - .L_0)
	.align		4
.L_0:
        /*0004*/ 	.word	index@(_Z18correlation_kernelPfS_ii)
        /*0008*/ 	.word	0x00000020


	//----- nvinfo : EIATTR_FRAME_SIZE
	.align		4
.L_1:
        /*000c*/ 	.byte	0x04, 0x11
        /*000e*/ 	.short	(.L_3 - .L_2)
	.align		4
.L_2:
        /*0010*/ 	.word	index@($__internal_1_$__cuda_sm3x_div_rn_noftz_f32_slowpath)
        /*0014*/ 	.word	0x00000000


	//----- nvinfo : EIATTR_FRAME_SIZE
	.align		4
.L_3:
        /*0018*/ 	.byte	0x04, 0x11
        /*001a*/ 	.short	(.L_5 - .L_4)
	.align		4
.L_4:
        /*001c*/ 	.word	index@($__internal_0_$__cuda_sm20_sqrt_rn_f32_slowpath)
        /*0020*/ 	.word	0x00000000


	//----- nvinfo : EIATTR_FRAME_SIZE
	.align		4
.L_5:
        /*0024*/ 	.byte	0x04, 0x11
        /*0026*/ 	.short	(.L_7 - .L_6)
	.align		4
.L_6:
        /*0028*/ 	.word	index@(_Z18correlation_kernelPfS_ii)
        /*002c*/ 	.word	0x00000000


	//----- nvinfo : EIATTR_MIN_STACK_SIZE
	.align		4
.L_7:
        /*0030*/ 	.byte	0x04, 0x12
        /*0032*/ 	.short	(.L_9 - .L_8)
	.align		4
.L_8:
        /*0034*/ 	.word	index@(_Z18correlation_kernelPfS_ii)
        /*0038*/ 	.word	0x00000000
.L_9:


//--------------------- .nv.compat                --------------------------
	.section	.nv.compat,"",@"SHT_CUDA_COMPAT_INFO"
	.align	4
        /*0000*/ 	.byte	0x02, 0x09, 0x00, 0x00, 0x02, 0x02, 0x01, 0x00, 0x02, 0x05, 0x05, 0x00, 0x03, 0x07, 0x01, 0x01
        /*0010*/ 	.byte	0x02, 0x03, 0x00, 0x00, 0x02, 0x06, 0x01, 0x00, 0x04, 0x0b, 0x08, 0x00, 0x01, 0x00, 0x00, 0x00
        /*0020*/ 	.byte	0x00, 0x00, 0x00, 0x00


//--------------------- .nv.info._Z18correlation_kernelPfS_ii --------------------------
	.section	.nv.info._Z18correlation_kernelPfS_ii,"",@"SHT_CUDA_INFO"
	.sectionflags	@""
	.align	4


	//----- nvinfo : EIATTR_CUDA_API_VERSION
	.align		4
        /*0000*/ 	.byte	0x04, 0x37
        /*0002*/ 	.short	(.L_11 - .L_10)
.L_10:
        /*0004*/ 	.word	0x00000082


	//----- nvinfo : EIATTR_KPARAM_INFO
	.align		4
.L_11:
        /*0008*/ 	.byte	0x04, 0x17
        /*000a*/ 	.short	(.L_13 - .L_12)
.L_12:
        /*000c*/ 	.word	0x00000000
        /*0010*/ 	.short	0x0003
        /*0012*/ 	.short	0x0014
        /*0014*/ 	.byte	0x00, 0xf0, 0x11, 0x00


	//----- nvinfo : EIATTR_KPARAM_INFO
	.align		4
.L_13:
        /*0018*/ 	.byte	0x04, 0x17
        /*001a*/ 	.short	(.L_15 - .L_14)
.L_14:
        /*001c*/ 	.word	0x00000000
        /*0020*/ 	.short	0x0002
        /*0022*/ 	.short	0x0010
        /*0024*/ 	.byte	0x00, 0xf0, 0x11, 0x00


	//----- nvinfo : EIATTR_KPARAM_INFO
	.align		4
.L_15:
        /*0028*/ 	.byte	0x04, 0x17
        /*002a*/ 	.short	(.L_17 - .L_16)
.L_16:
        /*002c*/ 	.word	0x00000000
        /*0030*/ 	.short	0x0001
        /*0032*/ 	.short	0x0008
        /*0034*/ 	.byte	0x00, 0xf5, 0x21, 0x00


	//----- nvinfo : EIATTR_KPARAM_INFO
	.align		4
.L_17:
        /*0038*/ 	.byte	0x04, 0x17
        /*003a*/ 	.short	(.L_19 - .L_18)
.L_18:
        /*003c*/ 	.word	0x00000000
        /*0040*/ 	.short	0x0000
        /*0042*/ 	.short	0x0000
        /*0044*/ 	.byte	0x00, 0xf5, 0x21, 0x00


	//----- nvinfo : EIATTR_SPARSE_MMA_MASK
	.align		4
.L_19:
        /*0048*/ 	.byte	0x03, 0x50
        /*004a*/ 	.short	0x0000


	//----- nvinfo : EIATTR_MAXREG_COUNT
	.align		4
        /*004c*/ 	.byte	0x03, 0x1b
        /*004e*/ 	.short	0x00ff


	//----- nvinfo : EIATTR_MERCURY_ISA_VERSION
	.align		4
        /*0050*/ 	.byte	0x03, 0x5f
        /*0052*/ 	.short	0x0101


	//----- nvinfo : EIATTR_VRC_CTA_INIT_COUNT
	.align		4
        /*0054*/ 	.byte	0x02, 0x4a
	.zero		1
	.zero		1


	//----- nvinfo : EIATTR_EXIT_INSTR_OFFSETS
	.align		4
        /*0058*/ 	.byte	0x04, 0x1c
        /*005a*/ 	.short	(.L_21 - .L_20)


	//   ....[0]....
.L_20:
        /*005c*/ 	.word	0x000000d0


	//   ....[1]....
        /*0060*/ 	.word	0x00000f30


	//----- nvinfo : EIATTR_CRS_STACK_SIZE
	.align		4
.L_21:
        /*0064*/ 	.byte	0x04, 0x1e
        /*0066*/ 	.short	(.L_23 - .L_22)
.L_22:
        /*0068*/ 	.word	0x00000000


	//----- nvinfo : EIATTR_CBANK_PARAM_SIZE
	.align		4
.L_23:
        /*006c*/ 	.byte	0x03, 0x19
        /*006e*/ 	.short	0x0018


	//----- nvinfo : EIATTR_PARAM_CBANK
	.align		4
        /*0070*/ 	.byte	0x04, 0x0a
        /*0072*/ 	.short	(.L_25 - .L_24)
	.align		4
.L_24:
        /*0074*/ 	.word	index@(.nv.constant0._Z18correlation_kernelPfS_ii)
        /*0078*/ 	.short	0x0380
        /*007a*/ 	.short	0x0018


	//----- nvinfo : EIATTR_SW_WAR
	.align		4
.L_25:
        /*007c*/ 	.byte	0x04, 0x36
        /*007e*/ 	.short	(.L_27 - .L_26)
.L_26:
        /*0080*/ 	.word	0x00000008
.L_27:


//--------------------- .nv.callgraph             --------------------------
	.section	.nv.callgraph,"",@"SHT_CUDA_CALLGRAPH"
	.align	4
	.sectionentsize	8
	.align		4
        /*0000*/ 	.word	0x00000000
	.align		4
        /*0004*/ 	.word	0xffffffff
	.align		4
        /*0008*/ 	.word	0x00000000
	.align		4
        /*000c*/ 	.word	0xfffffffe
	.align		4
        /*0010*/ 	.word	0x00000000
	.align		4
        /*0014*/ 	.word	0xfffffffd
	.align		4
        /*0018*/ 	.word	0x00000000
	.align		4
        /*001c*/ 	.word	0xfffffffc


//--------------------- .text._Z18correlation_kernelPfS_ii --------------------------
	.section	.text._Z18correlation_kernelPfS_ii,"ax",@progbits
	.align	128
        .global         _Z18correlation_kernelPfS_ii
        .type           _Z18correlation_kernelPfS_ii,@function
        .size           _Z18correlation_kernelPfS_ii,(.L_x_24 - _Z18correlation_kernelPfS_ii)
        .other          _Z18correlation_kernelPfS_ii,@"STO_CUDA_ENTRY STV_DEFAULT"
_Z18correlation_kernelPfS_ii:
.text._Z18correlation_kernelPfS_ii:
[----:B------:R-:W-:Y:S01]  /*0000*/  LDC R1, c[0x0][0x37c] ;  /* 0x0000df00ff017b82 */ /* 0x000fe20000000800 */
[----:B------:R-:W0:Y:S07]  /*0010*/  S2R R0, SR_TID.Y ;  /* 0x0000000000007919 */ /* 0x000e2e0000002200 */
[----:B------:R-:W0:Y:S01]  /*0020*/  LDC R7, c[0x0][0x364] ;  /* 0x0000d900ff077b82 */ /* 0x000e220000000800 */
[----:B------:R-:W1:Y:S01]  /*0030*/  LDCU UR6, c[0x0][0x390] ;  /* 0x00007200ff0677ac */ /* 0x000e620008000800 */
[----:B------:R-:W2:Y:S06]  /*0040*/  S2R R3, SR_TID.X ;  /* 0x0000000000037919 */ /* 0x000eac0000002100 */
[----:B------:R-:W0:Y:S08]  /*0050*/  S2UR UR4, SR_CTAID.Y ;  /* 0x00000000000479c3 */ /* 0x000e300000002600 */
[----:B------:R-:W2:Y:S08]  /*0060*/  S2UR UR5, SR_CTAID.X ;  /* 0x00000000000579c3 */ /* 0x000eb00000002500 */
[----:B------:R-:W2:Y:S01]  /*0070*/  LDC R6, c[0x0][0x360] ;  /* 0x0000d800ff067b82 */ /* 0x000ea20000000800 */
[----:B0-----:R-:W-:-:S02]  /*0080*/  IMAD R7, R7, UR4, R0 ;  /* 0x0000000407077c24 */ /* 0x001fc4000f8e0200 */
[----:B--2---:R-:W-:-:S05]  /*0090*/  IMAD R6, R6, UR5, R3 ;  /* 0x0000000506067c24 */ /* 0x004fca000f8e0203 */
[----:B------:R-:W-:-:S04]  /*00a0*/  VIMNMX R0, PT, PT, R7, R6, !PT ;  /* 0x0000000607007248 */ /* 0x000fc80007fe0100 */
[----:B-1----:R-:W-:-:S04]  /*00b0*/  ISETP.GE.AND P0, PT, R0, UR6, PT ;  /* 0x0000000600007c0c */ /* 0x002fc8000bf06270 */
[----:B------:R-:W-:-:S13]  /*00c0*/  ISETP.LT.OR P0, PT, R6, R7, P0 ;  /* 0x000000070600720c */ /* 0x000fda0000701670 */
[----:B------:R-:W-:Y:S05]  /*00d0*/  @P0 EXIT ;  /* 0x000000000000094d */ /* 0x000fea0003800000 */
[----:B------:R-:W0:Y:S01]  /*00e0*/  LDCU UR7, c[0x0][0x394] ;  /* 0x00007280ff0777ac */ /* 0x000e220008000800 */
[----:B------:R-:W-:Y:S01]  /*00f0*/  HFMA2 R17, -RZ, RZ, 0, 0 ;  /* 0x00000000ff117431 */ /* 0x000fe200000001ff */
[----:B------:R-:W-:Y:S01]  /*0100*/  CS2R R14, SRZ ;  /* 0x00000000000e7805 */ /* 0x000fe2000001ff00 */
[----:B------:R-:W-:Y:S01]  /*0110*/  HFMA2 R20, -RZ, RZ, 0, 0 ;  /* 0x00000000ff147431 */ /* 0x000fe200000001ff */
[----:B------:R-:W-:Y:S01]  /*0120*/  MOV R8, RZ ;  /* 0x000000ff00087202 */ /* 0x000fe20000000f00 */
[----:B------:R-:W1:Y:S01]  /*0130*/  LDCU.64 UR8, c[0x0][0x358] ;  /* 0x00006b00ff0877ac */ /* 0x000e620008000a00 */
[----:B0-----:R-:W-:-:S09]  /*0140*/  UISETP.GE.AND UP0, UPT, UR7, 0x1, UPT ;  /* 0x000000010700788c */ /* 0x001fd2000bf06270 */
[----:B-1----:R-:W-:Y:S05]  /*0150*/  BRA.U !UP0, `(.L_x_0) ;  /* 0x0000000908cc7547 */ /* 0x002fea000b800000 */
[----:B------:R-:W-:Y:S02]  /*0160*/  UISETP.GE.U32.AND UP1, UPT, UR7, 0x8, UPT ;  /* 0x000000080700788c */ /* 0x000fe4000bf26070 */
[----:B------:R-:W-:Y:S01]  /*0170*/  IMAD R10, R7, UR7, RZ ;  /* 0x00000007070a7c24 */ /* 0x000fe2000f8e02ff */
[----:B------:R-:W-:Y:S02]  /*0180*/  ULOP3.LUT UR5, UR7, 0x7, URZ, 0xc0, !UPT ;  /* 0x0000000707057892 */ /* 0x000fe4000f8ec0ff */
[----:B------:R-:W-:Y:S01]  /*0190*/  IMAD R11, R6, UR7, RZ ;  /* 0x00000007060b7c24 */ /* 0x000fe2000f8e02ff */
[----:B------:R-:W-:Y:S02]  /*01a0*/  MOV R20, RZ ;  /* 0x000000ff00147202 */ /* 0x000fe40000000f00 */
[----:B------:R-:W-:Y:S01]  /*01b0*/  CS2R R14, SRZ ;  /* 0x00000000000e7805 */ /* 0x000fe2000001ff00 */
[----:B------:R-:W-:Y:S01]  /*01c0*/  IMAD.MOV.U32 R8, RZ, RZ, RZ ;  /* 0x000000ffff087224 */ /* 0x000fe200078e00ff */
[----:B------:R-:W-:Y:S01]  /*01d0*/  MOV R17, RZ ;  /* 0x000000ff00117202 */ /* 0x000fe20000000f00 */
[----:B------:R-:W-:Y:S01]  /*01e0*/  UMOV UR4, URZ ;  /* 0x000000ff00047c82 */ /* 0x000fe20008000000 */
[----:B------:R-:W-:Y:S01]  /*01f0*/  SHF.R.S32.HI R13, RZ, 0x1f, R10 ;  /* 0x0000001fff0d7819 */ /* 0x000fe2000001140a */
[----:B------:R-:W-:Y:S01]  /*0200*/  UISETP.NE.AND UP0, UPT, UR5, URZ, UPT ;  /* 0x000000ff0500728c */ /* 0x000fe2000bf05270 */
[----:B------:R-:W-:Y:S01]  /*0210*/  SHF.R.S32.HI R12, RZ, 0x1f, R11 ;  /* 0x0000001fff0c7819 */ /* 0x000fe2000001140b */
[----:B------:R-:W-:Y:S09]  /*0220*/  BRA.U !UP1, `(.L_x_1) ;  /* 0x0000000509347547 */ /* 0x000ff2000b800000 */
[----:B------:R-:W0:Y:S01]  /*0230*/  LDCU.64 UR10, c[0x0][0x380] ;  /* 0x00007000ff0a77ac */ /* 0x000e220008000a00 */
[----:B------:R-:W-:Y:S01]  /*0240*/  MOV R20, RZ ;  /* 0x000000ff00147202 */ /* 0x000fe20000000f00 */
[----:B------:R-:W-:-:S04]  /*0250*/  ULOP3.LUT UR4, UR7, 0x7ffffff8, URZ, 0xc0, !UPT ;  /* 0x7ffffff807047892 */ /* 0x000fc8000f8ec0ff */
[----:B------:R-:W-:Y:S01]  /*0260*/  UIADD3 UR6, UPT, UPT, -UR4, URZ, URZ ;  /* 0x000000ff04067290 */ /* 0x000fe2000fffe1ff */
[----:B0-----:R-:W-:Y:S02]  /*0270*/  LEA R22, P0, R10, UR10, 0x2 ;  /* 0x0000000a0a167c11 */ /* 0x001fe4000f8010ff */
[C---:B------:R-:W-:Y:S02]  /*0280*/  LEA R2, P2, R11.reuse, UR10, 0x2 ;  /* 0x0000000a0b027c11 */ /* 0x040fe4000f8410ff */
[----:B------:R-:W-:Y:S02]  /*0290*/  IADD3 R22, P1, PT, R22, 0x10, RZ ;  /* 0x0000001016167810 */ /* 0x000fe40007f3e0ff */
[----:B------:R-:W-:Y:S02]  /*02a0*/  IADD3 R2, P3, PT, R2, 0x10, RZ ;  /* 0x0000001002027810 */ /* 0x000fe40007f7e0ff */
[----:B------:R-:W-:Y:S02]  /*02b0*/  LEA.HI.X R27, R10, UR11, R13, 0x2, P0 ;  /* 0x0000000b0a1b7c11 */ /* 0x000fe400080f140d */
[----:B------:R-:W-:-:S02]  /*02c0*/  LEA.HI.X R3, R11, UR11, R12, 0x2, P2 ;  /* 0x0000000b0b037c11 */ /* 0x000fc400090f140c */
[----:B------:R-:W-:Y:S02]  /*02d0*/  IADD3.X R27, PT, PT, RZ, R27, RZ, P1, !PT ;  /* 0x0000001bff1b7210 */ /* 0x000fe40000ffe4ff */
[----:B------:R-:W-:-:S07]  /*02e0*/  IADD3.X R3, PT, PT, RZ, R3, RZ, P3, !PT ;  /* 0x00000003ff037210 */ /* 0x000fce0001ffe4ff */
.L_x_2:
[----:B------:R-:W-:Y:S01]  /*02f0*/  IMAD.MOV.U32 R4, RZ, RZ, R22 ;  /* 0x000000ffff047224 */ /* 0x000fe200078e0016 */
[----:B------:R-:W-:Y:S01]  /*0300*/  MOV R5, R27 ;  /* 0x0000001b00057202 */ /* 0x000fe20000000f00 */
[----:B------:R-:W2:Y:S04]  /*0310*/  LDG.E R23, desc[UR8][R2.64+-0x10] ;  /* 0xfffff00802177981 */ /* 0x000ea8000c1e1900 */
[----:B------:R-:W3:Y:S04]  /*0320*/  LDG.E R26, desc[UR8][R4.64+-0x10] ;  /* 0xfffff008041a7981 */ /* 0x000ee8000c1e1900 */
[----:B------:R-:W4:Y:S04]  /*0330*/  LDG.E R16, desc[UR8][R4.64+-0xc] ;  /* 0xfffff40804107981 */ /* 0x000f28000c1e1900 */
[----:B------:R-:W5:Y:S04]  /*0340*/  LDG.E R29, desc[UR8][R2.64+-0xc] ;  /* 0xfffff408021d7981 */ /* 0x000f68000c1e1900 */
[----:B------:R-:W5:Y:S04]  /*0350*/  LDG.E R25, desc[UR8][R4.64+-0x8] ;  /* 0xfffff80804197981 */ /* 0x000f68000c1e1900 */
[----:B------:R-:W5:Y:S04]  /*0360*/  LDG.E R22, desc[UR8][R2.64+-0x8] ;  /* 0xfffff80802167981 */ /* 0x000f68000c1e1900 */
[----:B------:R-:W5:Y:S04]  /*0370*/  LDG.E R0, desc[UR8][R4.64+-0x4] ;  /* 0xfffffc0804007981 */ /* 0x000f68000c1e1900 */
[----:B------:R-:W5:Y:S01]  /*0380*/  LDG.E R9, desc[UR8][R2.64+-0x4] ;  /* 0xfffffc0802097981 */ /* 0x000f62000c1e1900 */
[C---:B---3--:R-:W-:Y:S01]  /*0390*/  FADD R21, R26.reuse, R17 ;  /* 0x000000111a157221 */ /* 0x048fe20000000000 */
[C---:B------:R-:W-:Y:S01]  /*03a0*/  FFMA R19, R26.reuse, R26, R15 ;  /* 0x0000001a1a137223 */ /* 0x040fe2000000000f */
[-C--:B--2---:R-:W-:Y:S01]  /*03b0*/  FFMA R26, R26, R23.reuse, R8 ;  /* 0x000000171a1a7223 */ /* 0x084fe20000000008 */
[----:B------:R-:W2:Y:S04]  /*03c0*/  LDG.E R17, desc[UR8][R2.64] ;  /* 0x0000000802117981 */ /* 0x000ea8000c1e1900 */
[----:B------:R-:W3:Y:S01]  /*03d0*/  LDG.E R8, desc[UR8][R4.64] ;  /* 0x0000000804087981 */ /* 0x000ee2000c1e1900 */
[C---:B------:R-:W-:Y:S01]  /*03e0*/  FADD R24, R23.reuse, R14 ;  /* 0x0000000e17187221 */ /* 0x040fe20000000000 */
[----:B------:R-:W-:-:S02]  /*03f0*/  FFMA R28, R23, R23, R20 ;  /* 0x00000017171c7223 */ /* 0x000fc40000000014 */
[----:B------:R-:W3:Y:S01]  /*0400*/  LDG.E R15, desc[UR8][R4.64+0x4] ;  /* 0x00000408040f7981 */ /* 0x000ee2000c1e1900 */
[C---:B----4-:R-:W-:Y:S01]  /*0410*/  FFMA R18, R16.reuse, R16, R19 ;  /* 0x0000001010127223 */ /* 0x050fe20000000013 */
[----:B------:R-:W-:Y:S02]  /*0420*/  FADD R20, R21, R16 ;  /* 0x0000001015147221 */ /* 0x000fe40000000000 */
[----:B------:R-:W4:Y:S01]  /*0430*/  LDG.E R14, desc[UR8][R2.64+0x4] ;  /* 0x00000408020e7981 */ /* 0x000f22000c1e1900 */
[----:B-----5:R-:W-:Y:S01]  /*0440*/  FFMA R26, R16, R29, R26 ;  /* 0x0000001d101a7223 */ /* 0x020fe2000000001a */
[C---:B------:R-:W-:Y:S02]  /*0450*/  FFMA R21, R25.reuse, R25, R18 ;  /* 0x0000001919157223 */ /* 0x040fe40000000012 */
[----:B------:R-:W5:Y:S01]  /*0460*/  LDG.E R16, desc[UR8][R4.64+0x8] ;  /* 0x0000080804107981 */ /* 0x000f62000c1e1900 */
[----:B------:R-:W-:Y:S01]  /*0470*/  FADD R23, R20, R25 ;  /* 0x0000001914177221 */ /* 0x000fe20000000000 */
[----:B------:R-:W-:-:S02]  /*0480*/  FFMA R18, R25, R22, R26 ;  /* 0x0000001619127223 */ /* 0x000fc4000000001a */
[----:B------:R-:W5:Y:S04]  /*0490*/  LDG.E R19, desc[UR8][R2.64+0x8] ;  /* 0x0000080802137981 */ /* 0x000f68000c1e1900 */
[----:B------:R-:W5:Y:S04]  /*04a0*/  LDG.E R25, desc[UR8][R4.64+0xc] ;  /* 0x00000c0804197981 */ /* 0x000f68000c1e1900 */
[----:B------:R0:W5:Y:S01]  /*04b0*/  LDG.E R20, desc[UR8][R2.64+0xc] ;  /* 0x00000c0802147981 */ /* 0x000162000c1e1900 */
[----:B------:R-:W-:Y:S01]  /*04c0*/  FADD R27, R24, R29 ;  /* 0x0000001d181b7221 */ /* 0x000fe20000000000 */
[----:B------:R-:W-:-:S03]  /*04d0*/  FFMA R29, R29, R29, R28 ;  /* 0x0000001d1d1d7223 */ /* 0x000fc6000000001c */
[----:B------:R-:W-:Y:S01]  /*04e0*/  FADD R24, R27, R22 ;  /* 0x000000161b187221 */ /* 0x000fe20000000000 */
[----:B------:R-:W-:Y:S01]  /*04f0*/  FFMA R26, R22, R22, R29 ;  /* 0x00000016161a7223 */ /* 0x000fe2000000001d */
[----:B------:R-:W-:Y:S01]  /*0500*/  IADD3 R22, P0, PT, R4, 0x20, RZ ;  /* 0x0000002004167810 */ /* 0x000fe20007f1e0ff */
[----:B------:R-:W-:Y:S01]  /*0510*/  FADD R23, R23, R0 ;  /* 0x0000000017177221 */ /* 0x000fe20000000000 */
[C---:B------:R-:W-:Y:S01]  /*0520*/  FFMA R21, R0.reuse, R0, R21 ;  /* 0x0000000000157223 */ /* 0x040fe20000000015 */
[-C--:B------:R-:W-:Y:S01]  /*0530*/  FFMA R18, R0, R9.reuse, R18 ;  /* 0x0000000900127223 */ /* 0x080fe20000000012 */
[----:B------:R-:W-:Y:S01]  /*0540*/  FADD R24, R24, R9 ;  /* 0x0000000918187221 */ /* 0x000fe20000000000 */
[----:B------:R-:W-:Y:S01]  /*0550*/  FFMA R26, R9, R9, R26 ;  /* 0x00000009091a7223 */ /* 0x000fe2000000001a */
[----:B------:R-:W-:Y:S01]  /*0560*/  UIADD3 UR6, UPT, UPT, UR6, 0x8, URZ ;  /* 0x0000000806067890 */ /* 0x000fe2000fffe0ff */
[----:B------:R-:W-:-:S03]  /*0570*/  IADD3.X R27, PT, PT, RZ, R5, RZ, P0, !PT ;  /* 0x00000005ff1b7210 */ /* 0x000fc600007fe4ff */
[----:B------:R-:W-:Y:S01]  /*0580*/  UISETP.NE.AND UP1, UPT, UR6, URZ, UPT ;  /* 0x000000ff0600728c */ /* 0x000fe2000bf25270 */
[----:B0-----:R-:W-:-:S04]  /*0590*/  IADD3 R2, P0, PT, R2, 0x20, RZ ;  /* 0x0000002002027810 */ /* 0x001fc80007f1e0ff */
[----:B------:R-:W-:Y:S01]  /*05a0*/  IADD3.X R3, PT, PT, RZ, R3, RZ, P0, !PT ;  /* 0x00000003ff037210 */ /* 0x000fe200007fe4ff */
[----:B--2---:R-:W-:Y:S01]  /*05b0*/  FADD R5, R24, R17 ;  /* 0x0000001118057221 */ /* 0x004fe20000000000 */
[----:B---3--:R-:W-:Y:S01]  /*05c0*/  FADD R0, R23, R8 ;  /* 0x0000000817007221 */ /* 0x008fe20000000000 */
[C---:B------:R-:W-:Y:S01]  /*05d0*/  FFMA R4, R8.reuse, R8, R21 ;  /* 0x0000000808047223 */ /* 0x040fe20000000015 */
[-C--:B------:R-:W-:Y:S01]  /*05e0*/  FFMA R9, R8, R17.reuse, R18 ;  /* 0x0000001108097223 */ /* 0x080fe20000000012 */
[----:B------:R-:W-:Y:S01]  /*05f0*/  FFMA R17, R17, R17, R26 ;  /* 0x0000001111117223 */ /* 0x000fe2000000001a */
[----:B------:R-:W-:Y:S01]  /*0600*/  FADD R21, R0, R15 ;  /* 0x0000000f00157221 */ /* 0x000fe20000000000 */
[C---:B------:R-:W-:Y:S01]  /*0610*/  FFMA R23, R15.reuse, R15, R4 ;  /* 0x0000000f0f177223 */ /* 0x040fe20000000004 */
[-C--:B----4-:R-:W-:Y:S01]  /*0620*/  FFMA R4, R15, R14.reuse, R9 ;  /* 0x0000000e0f047223 */ /* 0x090fe20000000009 */
[----:B------:R-:W-:Y:S01]  /*0630*/  FADD R0, R5, R14 ;  /* 0x0000000e05007221 */ /* 0x000fe20000000000 */
[----:B------:R-:W-:Y:S01]  /*0640*/  FFMA R14, R14, R14, R17 ;  /* 0x0000000e0e0e7223 */ /* 0x000fe20000000011 */
[----:B-----5:R-:W-:Y:S01]  /*0650*/  FADD R8, R21, R16 ;  /* 0x0000001015087221 */ /* 0x020fe20000000000 */
[C---:B------:R-:W-:Y:S01]  /*0660*/  FFMA R18, R16.reuse, R16, R23 ;  /* 0x0000001010127223 */ /* 0x040fe20000000017 */
[-C--:B------:R-:W-:Y:S01]  /*0670*/  FFMA R9, R16, R19.reuse, R4 ;  /* 0x0000001310097223 */ /* 0x080fe20000000004 */
[----:B------:R-:W-:Y:S01]  /*0680*/  FADD R5, R0, R19 ;  /* 0x0000001300057221 */ /* 0x000fe20000000000 */
[----:B------:R-:W-:Y:S01]  /*0690*/  FFMA R19, R19, R19, R14 ;  /* 0x0000001313137223 */ /* 0x000fe2000000000e */
[----:B------:R-:W-:Y:S01]  /*06a0*/  FADD R17, R8, R25 ;  /* 0x0000001908117221 */ /* 0x000fe20000000000 */
[C---:B------:R-:W-:Y:S01]  /*06b0*/  FFMA R15, R25.reuse, R25, R18 ;  /* 0x00000019190f7223 */ /* 0x040fe20000000012 */
[-C--:B------:R-:W-:Y:S01]  /*06c0*/  FFMA R8, R25, R20.reuse, R9 ;  /* 0x0000001419087223 */ /* 0x080fe20000000009 */
[----:B------:R-:W-:Y:S01]  /*06d0*/  FADD R14, R5, R20 ;  /* 0x00000014050e7221 */ /* 0x000fe20000000000 */
[----:B------:R-:W-:Y:S01]  /*06e0*/  FFMA R20, R20, R20, R19 ;  /* 0x0000001414147223 */ /* 0x000fe20000000013 */
[----:B------:R-:W-:Y:S06]  /*06f0*/  BRA.U UP1, `(.L_x_2) ;  /* 0xfffffff901fc7547 */ /* 0x000fec000b83ffff */
.L_x_1:
[----:B------:R-:W-:Y:S05]  /*0700*/  BRA.U !UP0, `(.L_x_0) ;  /* 0x0000000508607547 */ /* 0x000fea000b800000 */
[----:B------:R-:W-:Y:S02]  /*0710*/  UISETP.GE.U32.AND UP0, UPT, UR5, 0x4, UPT ;  /* 0x000000040500788c */ /* 0x000fe4000bf06070 */
[----:B------:R-:W-:-:S04]  /*0720*/  ULOP3.LUT UR6, UR7, 0x3, URZ, 0xc0, !UPT ;  /* 0x0000000307067892 */ /* 0x000fc8000f8ec0ff */
[----:B------:R-:W-:-:S03]  /*0730*/  UISETP.NE.AND UP1, UPT, UR6, URZ, UPT ;  /* 0x000000ff0600728c */ /* 0x000fc6000bf25270 */
[----:B------:R-:W-:Y:S08]  /*0740*/  BRA.U !UP0, `(.L_x_3) ;  /* 0x0000000108987547 */ /* 0x000ff0000b800000 */
[----:B------:R-:W0:Y:S01]  /*0750*/  LDCU.64 UR10, c[0x0][0x380] ;  /* 0x00007000ff0a77ac */ /* 0x000e220008000a00 */
[----:B------:R-:W-:Y:S02]  /*0760*/  IADD3 R5, P0, PT, R10, UR4, RZ ;  /* 0x000000040a057c10 */ /* 0x000fe4000ff1e0ff */
[----:B------:R-:W-:Y:S02]  /*0770*/  IADD3 R0, P1, PT, R11, UR4, RZ ;  /* 0x000000040b007c10 */ /* 0x000fe4000ff3e0ff */
[----:B------:R-:W-:-:S03]  /*0780*/  IADD3.X R16, PT, PT, RZ, R13, RZ, P0, !PT ;  /* 0x0000000dff107210 */ /* 0x000fc600007fe4ff */
[----:B------:R-:W-:Y:S01]  /*0790*/  IMAD.X R3, RZ, RZ, R12, P1 ;  /* 0x000000ffff037224 */ /* 0x000fe200008e060c */
[C---:B0-----:R-:W-:Y:S02]  /*07a0*/  LEA R4, P0, R5.reuse, UR10, 0x2 ;  /* 0x0000000a05047c11 */ /* 0x041fe4000f8010ff */
[C---:B------:R-:W-:Y:S02]  /*07b0*/  LEA R2, P1, R0.reuse, UR10, 0x2 ;  /* 0x0000000a00027c11 */ /* 0x040fe4000f8210ff */
[----:B------:R-:W-:Y:S02]  /*07c0*/  LEA.HI.X R5, R5, UR11, R16, 0x2, P0 ;  /* 0x0000000b05057c11 */ /* 0x000fe400080f1410 */
[----:B------:R-:W-:-:S03]  /*07d0*/  LEA.HI.X R3, R0, UR11, R3, 0x2, P1 ;  /* 0x0000000b00037c11 */ /* 0x000fc600088f1403 */
[----:B------:R-:W2:Y:S04]  /*07e0*/  LDG.E R22, desc[UR8][R4.64] ;  /* 0x0000000804167981 */ /* 0x000ea8000c1e1900 */
[----:B------:R-:W3:Y:S04]  /*07f0*/  LDG.E R23, desc[UR8][R2.64] ;  /* 0x0000000802177981 */ /* 0x000ee8000c1e1900 */
[----:B------:R-:W4:Y:S04]  /*0800*/  LDG.E R19, desc[UR8][R4.64+0x4] ;  /* 0x0000040804137981 */ /* 0x000f28000c1e1900 */
[----:B------:R-:W5:Y:S04]  /*0810*/  LDG.E R16, desc[UR8][R2.64+0x4] ;  /* 0x0000040802107981 */ /* 0x000f68000c1e1900 */
[----:B------:R-:W5:Y:S04]  /*0820*/  LDG.E R9, desc[UR8][R4.64+0x8] ;  /* 0x0000080804097981 */ /* 0x000f68000c1e1900 */
[----:B------:R-:W5:Y:S04]  /*0830*/  LDG.E R0, desc[UR8][R2.64+0x8] ;  /* 0x0000080802007981 */ /* 0x000f68000c1e1900 */
[----:B------:R-:W5:Y:S04]  /*0840*/  LDG.E R18, desc[UR8][R4.64+0xc] ;  /* 0x00000c0804127981 */ /* 0x000f68000c1e1900 */
[----:B------:R0:W5:Y:S01]  /*0850*/  LDG.E R21, desc[UR8][R2.64+0xc] ;  /* 0x00000c0802157981 */ /* 0x000162000c1e1900 */
[----:B------:R-:W-:Y:S01]  /*0860*/  UIADD3 UR4, UPT, UPT, UR4, 0x4, URZ ;  /* 0x0000000404047890 */ /* 0x000fe2000fffe0ff */
[----:B--2---:R-:W-:Y:S01]  /*0870*/  FADD R24, R17, R22 ;  /* 0x0000001611187221 */ /* 0x004fe20000000000 */
[C---:B------:R-:W-:Y:S01]  /*0880*/  FFMA R26, R22.reuse, R22, R15 ;  /* 0x00000016161a7223 */ /* 0x040fe2000000000f */
[-C--:B---3--:R-:W-:Y:S01]  /*0890*/  FFMA R17, R22, R23.reuse, R8 ;  /* 0x0000001716117223 */ /* 0x088fe20000000008 */
[----:B------:R-:W-:Y:S01]  /*08a0*/  FADD R15, R14, R23 ;  /* 0x000000170e0f7221 */ /* 0x000fe20000000000 */
[----:B------:R-:W-:Y:S01]  /*08b0*/  FFMA R23, R23, R23, R20 ;  /* 0x0000001717177223 */ /* 0x000fe20000000014 */
[----:B----4-:R-:W-:Y:S01]  /*08c0*/  FADD R24, R24, R19 ;  /* 0x0000001318187221 */ /* 0x010fe20000000000 */
[C---:B------:R-:W-:Y:S01]  /*08d0*/  FFMA R26, R19.reuse, R19, R26 ;  /* 0x00000013131a7223 */ /* 0x040fe2000000001a */
[-C--:B-----5:R-:W-:Y:S01]  /*08e0*/  FFMA R17, R19, R16.reuse, R17 ;  /* 0x0000001013117223 */ /* 0x0a0fe20000000011 */
[----:B------:R-:W-:Y:S01]  /*08f0*/  FADD R15, R15, R16 ;  /* 0x000000100f0f7221 */ /* 0x000fe20000000000 */
[----:B------:R-:W-:Y:S01]  /*0900*/  FFMA R23, R16, R16, R23 ;  /* 0x0000001010177223 */ /* 0x000fe20000000017 */
[----:B0-----:R-:W-:Y:S01]  /*0910*/  FADD R3, R24, R9 ;  /* 0x0000000918037221 */ /* 0x001fe20000000000 */
        /* <DEDUP_REMOVED lines=8> */
[----:B------:R-:W-:-:S07]  /*09a0*/  FFMA R20, R21, R21, R0 ;  /* 0x0000001515147223 */ /* 0x000fce0000000000 */
.L_x_3:
[----:B------:R-:W-:Y:S05]  /*09b0*/  BRA.U !UP1, `(.L_x_0) ;  /* 0x0000000109b47547 */ /* 0x000fea000b800000 */
[----:B------:R-:W-:Y:S02]  /*09c0*/  UISETP.NE.AND UP0, UPT, UR6, 0x1, UPT ;  /* 0x000000010600788c */ /* 0x000fe4000bf05270 */
[----:B------:R-:W-:-:S04]  /*09d0*/  ULOP3.LUT UR5, UR7, 0x1, URZ, 0xc0, !UPT ;  /* 0x0000000107057892 */ /* 0x000fc8000f8ec0ff */
[----:B------:R-:W-:-:S03]  /*09e0*/  UISETP.NE.U32.AND UP1, UPT, UR5, 0x1, UPT ;  /* 0x000000010500788c */ /* 0x000fc6000bf25070 */
[----:B------:R-:W-:Y:S08]  /*09f0*/  BRA.U !UP0, `(.L_x_4) ;  /* 0x0000000108607547 */ /* 0x000ff0000b800000 */
[----:B------:R-:W0:Y:S01]  /*0a00*/  LDCU.64 UR10, c[0x0][0x380] ;  /* 0x00007000ff0a77ac */ /* 0x000e220008000a00 */
[----:B------:R-:W-:Y:S02]  /*0a10*/  IADD3 R0, P0, PT, R10, UR4, RZ ;  /* 0x000000040a007c10 */ /* 0x000fe4000ff1e0ff */
[----:B------:R-:W-:Y:S02]  /*0a20*/  IADD3 R5, P1, PT, R11, UR4, RZ ;  /* 0x000000040b057c10 */ /* 0x000fe4000ff3e0ff */
[----:B------:R-:W-:Y:S02]  /*0a30*/  IADD3.X R3, PT, PT, RZ, R13, RZ, P0, !PT ;  /* 0x0000000dff037210 */ /* 0x000fe400007fe4ff */
[----:B------:R-:W-:Y:S02]  /*0a40*/  IADD3.X R16, PT, PT, RZ, R12, RZ, P1, !PT ;  /* 0x0000000cff107210 */ /* 0x000fe40000ffe4ff */
[----:B0-----:R-:W-:Y:S02]  /*0a50*/  LEA R2, P0, R0, UR10, 0x2 ;  /* 0x0000000a00027c11 */ /* 0x001fe4000f8010ff */
[----:B------:R-:W-:-:S02]  /*0a60*/  LEA R4, P1, R5, UR10, 0x2 ;  /* 0x0000000a05047c11 */ /* 0x000fc4000f8210ff */
[----:B------:R-:W-:Y:S02]  /*0a70*/  LEA.HI.X R3, R0, UR11, R3, 0x2, P0 ;  /* 0x0000000b00037c11 */ /* 0x000fe400080f1403 */
[----:B------:R-:W-:-:S03]  /*0a80*/  LEA.HI.X R5, R5, UR11, R16, 0x2, P1 ;  /* 0x0000000b05057c11 */ /* 0x000fc600088f1410 */
[----:B------:R-:W2:Y:S04]  /*0a90*/  LDG.E R0, desc[UR8][R2.64] ;  /* 0x0000000802007981 */ /* 0x000ea8000c1e1900 */
[----:B------:R-:W3:Y:S04]  /*0aa0*/  LDG.E R9, desc[UR8][R4.64] ;  /* 0x0000000804097981 */ /* 0x000ee8000c1e1900 */
[----:B------:R-:W4:Y:S04]  /*0ab0*/  LDG.E R16, desc[UR8][R2.64+0x4] ;  /* 0x0000040802107981 */ /* 0x000f28000c1e1900 */
[----:B------:R-:W5:Y:S01]  /*0ac0*/  LDG.E R19, desc[UR8][R4.64+0x4] ;  /* 0x0000040804137981 */ /* 0x000f62000c1e1900 */
        /* <DEDUP_REMOVED lines=10> */
[----:B------:R-:W-:-:S07]  /*0b70*/  FFMA R20, R19, R19, R20 ;  /* 0x0000001313147223 */ /* 0x000fce0000000014 */
.L_x_4:
[----:B------:R-:W-:Y:S05]  /*0b80*/  BRA.U UP1, `(.L_x_0) ;  /* 0x0000000101407547 */ /* 0x000fea000b800000 */
        /* <DEDUP_REMOVED lines=8> */
[----:B------:R-:W-:-:S04]  /*0c10*/  LEA.HI.X R3, R10, UR11, R13, 0x2, P0 ;  /* 0x0000000b0a037c11 */ /* 0x000fc800080f140d */
[----:B------:R-:W2:Y:S04]  /*0c20*/  LDG.E R5, desc[UR8][R4.64] ;  /* 0x0000000804057981 */ /* 0x000ea8000c1e1900 */
[----:B------:R-:W3:Y:S01]  /*0c30*/  LDG.E R2, desc[UR8][R2.64] ;  /* 0x0000000802027981 */ /* 0x000ee2000c1e1900 */
[----:B--2---:R-:W-:Y:S01]  /*0c40*/  FADD R14, R14, R5 ;  /* 0x000000050e0e7221 */ /* 0x004fe20000000000 */
[-C--:B------:R-:W-:Y:S01]  /*0c50*/  FFMA R20, R5, R5.reuse, R20 ;  /* 0x0000000505147223 */ /* 0x080fe20000000014 */
[----:B---3--:R-:W-:Y:S01]  /*0c60*/  FADD R17, R17, R2 ;  /* 0x0000000211117221 */ /* 0x008fe20000000000 */
[C---:B------:R-:W-:Y:S01]  /*0c70*/  FFMA R15, R2.reuse, R2, R15 ;  /* 0x00000002020f7223 */ /* 0x040fe2000000000f */
[----:B------:R-:W-:-:S07]  /*0c80*/  FFMA R8, R2, R5, R8 ;  /* 0x0000000502087223 */ /* 0x000fce0000000008 */
.L_x_0:
[----:B------:R-:W-:Y:S01]  /*0c90*/  I2FP.F32.S32 R3, UR7 ;  /* 0x0000000700037c45 */ /* 0x000fe20008201400 */
[----:B------:R-:W-:Y:S01]  /*0ca0*/  FMUL R0, R17, R17 ;  /* 0x0000001111007220 */ /* 0x000fe20000400000 */
[----:B------:R-:W-:Y:S01]  /*0cb0*/  FMUL R5, R14, R14 ;  /* 0x0000000e0e057220 */ /* 0x000fe20000400000 */
[----:B------:R-:W-:Y:S02]  /*0cc0*/  BSSY.RECONVERGENT B0, `(.L_x_5) ;  /* 0x0000012000007945 */ /* 0x000fe40003800200 */
[C---:B------:R-:W-:Y:S01]  /*0cd0*/  FFMA R0, R3.reuse, R15, -R0 ;  /* 0x0000000f03007223 */ /* 0x040fe20000000800 */
[----:B------:R-:W-:-:S04]  /*0ce0*/  FFMA R5, R3, R20, -R5 ;  /* 0x0000001403057223 */ /* 0x000fc80000000805 */
[----:B------:R-:W-:-:S04]  /*0cf0*/  FMUL R2, R0, R5 ;  /* 0x0000000500027220 */ /* 0x000fc80000400000 */
[----:B------:R-:W-:Y:S01]  /*0d00*/  VIADD R0, R2, 0xf3000000 ;  /* 0xf300000002007836 */ /* 0x000fe20000000000 */
[----:B------:R0:W1:Y:S04]  /*0d10*/  MUFU.RSQ R5, R2 ;  /* 0x0000000200057308 */ /* 0x0000680000001400 */
[----:B------:R-:W-:Y:S01]  /*0d20*/  ISETP.GT.U32.AND P0, PT, R0, 0x727fffff, PT ;  /* 0x727fffff0000780c */ /* 0x000fe20003f04070 */
[----:B------:R-:W-:-:S04]  /*0d30*/  FMUL R0, R14, R17 ;  /* 0x000000110e007220 */ /* 0x000fc80000400000 */
[----:B------:R-:W-:-:S08]  /*0d40*/  FFMA R0, R3, R8, -R0 ;  /* 0x0000000803007223 */ /* 0x000fd00000000800 */
[----:B01----:R-:W-:Y:S05]  /*0d50*/  @!P0 BRA `(.L_x_6) ;  /* 0x0000000000108947 */ /* 0x003fea0003800000 */
[----:B------:R-:W-:-:S07]  /*0d60*/  MOV R10, 0xd80 ;  /* 0x00000d80000a7802 */ /* 0x000fce0000000f00 */
[----:B------:R-:W-:Y:S05]  /*0d70*/  CALL.REL.NOINC `($__internal_0_$__cuda_sm20_sqrt_rn_f32_slowpath) ;  /* 0x0000000000707944 */ /* 0x000fea0003c00000 */
[----:B------:R-:W-:Y:S01]  /*0d80*/  MOV R3, R4 ;  /* 0x0000000400037202 */ /* 0x000fe20000000f00 */
[----:B------:R-:W-:Y:S06]  /*0d90*/  BRA `(.L_x_7) ;  /* 0x0000000000107947 */ /* 0x000fec0003800000 */
.L_x_6:
[----:B------:R-:W-:Y:S01]  /*0da0*/  FMUL.FTZ R3, R2, R5 ;  /* 0x0000000502037220 */ /* 0x000fe20000410000 */
[----:B------:R-:W-:-:S03]  /*0db0*/  FMUL.FTZ R4, R5, 0.5 ;  /* 0x3f00000005047820 */ /* 0x000fc60000410000 */
[----:B------:R-:W-:-:S04]  /*0dc0*/  FFMA R2, -R3, R3, R2 ;  /* 0x0000000303027223 */ /* 0x000fc80000000102 */
[----:B------:R-:W-:-:S07]  /*0dd0*/  FFMA R3, R2, R4, R3 ;  /* 0x0000000402037223 */ /* 0x000fce0000000003 */
.L_x_7:
[----:B------:R-:W-:Y:S05]  /*0de0*/  BSYNC.RECONVERGENT B0 ;  /* 0x0000000000007941 */ /* 0x000fea0003800200 */
.L_x_5:
[----:B------:R-:W0:Y:S01]  /*0df0*/  MUFU.RCP R2, R3 ;  /* 0x0000000300027308 */ /* 0x000e220000001000 */
[----:B------:R-:W-:Y:S01]  /*0e00*/  BSSY.RECONVERGENT B0, `(.L_x_8) ;  /* 0x000000c000007945 */ /* 0x000fe20003800200 */
[----:B------:R-:W-:-:S06]  /*0e10*/  FSETP.NEU.AND P2, PT, R3, RZ, PT ;  /* 0x000000ff0300720b */ /* 0x000fcc0003f4d000 */
[----:B------:R-:W1:Y:S01]  /*0e20*/  FCHK P0, R0, R3 ;  /* 0x0000000300007302 */ /* 0x000e620000000000 */
[----:B0-----:R-:W-:-:S04]  /*0e30*/  FFMA R5, R2, -R3, 1 ;  /* 0x3f80000002057423 */ /* 0x001fc80000000803 */
[----:B------:R-:W-:-:S04]  /*0e40*/  FFMA R5, R2, R5, R2 ;  /* 0x0000000502057223 */ /* 0x000fc80000000002 */
[----:B------:R-:W-:-:S04]  /*0e50*/  FFMA R2, R0, R5, RZ ;  /* 0x0000000500027223 */ /* 0x000fc800000000ff */
[----:B------:R-:W-:-:S04]  /*0e60*/  FFMA R4, R2, -R3, R0 ;  /* 0x8000000302047223 */ /* 0x000fc80000000000 */
[----:B------:R-:W-:Y:S01]  /*0e70*/  FFMA R4, R5, R4, R2 ;  /* 0x0000000405047223 */ /* 0x000fe20000000002 */
[----:B-1----:R-:W-:Y:S06]  /*0e80*/  @!P0 BRA `(.L_x_9) ;  /* 0x00000000000c8947 */ /* 0x002fec0003800000 */
[----:B------:R-:W-:-:S07]  /*0e90*/  MOV R2, 0xeb0 ;  /* 0x00000eb000027802 */ /* 0x000fce0000000f00 */
[----:B------:R-:W-:Y:S05]  /*0ea0*/  CALL.REL.NOINC `($__internal_1_$__cuda_sm3x_div_rn_noftz_f32_slowpath) ;  /* 0x0000000000807944 */ /* 0x000fea0003c00000 */
[----:B------:R-:W-:-:S07]  /*0eb0*/  MOV R4, R0 ;  /* 0x0000000000047202 */ /* 0x000fce0000000f00 */
.L_x_9:
[----:B------:R-:W-:Y:S05]  /*0ec0*/  BSYNC.RECONVERGENT B0 ;  /* 0x0000000000007941 */ /* 0x000fea0003800200 */
.L_x_8:
[----:B------:R-:W0:Y:S01]  /*0ed0*/  LDC.64 R2, c[0x0][0x388] ;  /* 0x0000e200ff027b82 */ /* 0x000e220000000a00 */
[----:B------:R-:W1:Y:S01]  /*0ee0*/  LDCU UR4, c[0x0][0x390] ;  /* 0x00007200ff0477ac */ /* 0x000e620008000800 */
[----:B------:R-:W-:Y:S01]  /*0ef0*/  FSEL R5, R4, 1, P2 ;  /* 0x3f80000004057808 */ /* 0x000fe20001000000 */
[----:B-1----:R-:W-:-:S04]  /*0f00*/  IMAD R7, R7, UR4, R6 ;  /* 0x0000000407077c24 */ /* 0x002fc8000f8e0206 */
[----:B0-----:R-:W-:-:S05]  /*0f10*/  IMAD.WIDE.U32 R2, R7, 0x4, R2 ;  /* 0x0000000407027825 */ /* 0x001fca00078e0002 */
[----:B------:R-:W-:Y:S01]  /*0f20*/  STG.E desc[UR8][R2.64], R5 ;  /* 0x0000000502007986 */ /* 0x000fe2000c101908 */
[----:B------:R-:W-:Y:S05]  /*0f30*/  EXIT ;  /* 0x000000000000794d */ /* 0x000fea0003800000 */
        .weak           $__internal_0_$__cuda_sm20_sqrt_rn_f32_slowpath
        .type           $__internal_0_$__cuda_sm20_sqrt_rn_f32_slowpath,@function
        .size           $__internal_0_$__cuda_sm20_sqrt_rn_f32_slowpath,($__internal_1_$__cuda_sm3x_div_rn_noftz_f32_slowpath - $__internal_0_$__cuda_sm20_sqrt_rn_f32_slowpath)
$__internal_0_$__cuda_sm20_sqrt_rn_f32_slowpath:
[----:B------:R-:W-:-:S13]  /*0f40*/  LOP3.LUT P0, RZ, R2, 0x7fffffff, RZ, 0xc0, !PT ;  /* 0x7fffffff02ff7812 */ /* 0x000fda000780c0ff */
[----:B------:R-:W-:Y:S01]  /*0f50*/  @!P0 MOV R3, R2 ;  /* 0x0000000200038202 */ /* 0x000fe20000000f00 */
[----:B------:R-:W-:Y:S06]  /*0f60*/  @!P0 BRA `(.L_x_10) ;  /* 0x0000000000408947 */ /* 0x000fec0003800000 */
[----:B------:R-:W-:-:S13]  /*0f70*/  FSETP.GEU.FTZ.AND P0, PT, R2, RZ, PT ;  /* 0x000000ff0200720b */ /* 0x000fda0003f1e000 */
[----:B------:R-:W-:Y:S01]  /*0f80*/  @!P0 MOV R3, 0x7fffffff ;  /* 0x7fffffff00038802 */ /* 0x000fe20000000f00 */
[----:B------:R-:W-:Y:S06]  /*0f90*/  @!P0 BRA `(.L_x_10) ;  /* 0x0000000000348947 */ /* 0x000fec0003800000 */
[----:B------:R-:W-:-:S13]  /*0fa0*/  FSETP.GTU.FTZ.AND P0, PT, |R2|, +INF , PT ;  /* 0x7f8000000200780b */ /* 0x000fda0003f1c200 */
[----:B------:R-:W-:Y:S01]  /*0fb0*/  @P0 FADD.FTZ R3, R2, 1 ;  /* 0x3f80000002030421 */ /* 0x000fe20000010000 */
[----:B------:R-:W-:Y:S06]  /*0fc0*/  @P0 BRA `(.L_x_10) ;  /* 0x0000000000280947 */ /* 0x000fec0003800000 */
[----:B------:R-:W-:-:S13]  /*0fd0*/  FSETP.NEU.FTZ.AND P0, PT, |R2|, +INF , PT ;  /* 0x7f8000000200780b */ /* 0x000fda0003f1d200 */
[----:B------:R-:W-:-:S04]  /*0fe0*/  @P0 FFMA R4, R2, 1.84467440737095516160e+19, RZ ;  /* 0x5f80000002040823 */ /* 0x000fc800000000ff */
[----:B------:R-:W0:Y:S02]  /*0ff0*/  @P0 MUFU.RSQ R3, R4 ;  /* 0x0000000400030308 */ /* 0x000e240000001400 */
[----:B0-----:R-:W-:Y:S01]  /*1000*/  @P0 FMUL.FTZ R5, R4, R3 ;  /* 0x0000000304050220 */ /* 0x001fe20000410000 */
[----:B------:R-:W-:Y:S01]  /*1010*/  @P0 FMUL.FTZ R9, R3, 0.5 ;  /* 0x3f00000003090820 */ /* 0x000fe20000410000 */
[----:B------:R-:W-:Y:S02]  /*1020*/  @!P0 IMAD.MOV.U32 R3, RZ, RZ, R2 ;  /* 0x000000ffff038224 */ /* 0x000fe400078e0002 */
[----:B------:R-:W-:-:S04]  /*1030*/  @P0 FADD.FTZ R8, -R5, -RZ ;  /* 0x800000ff05080221 */ /* 0x000fc80000010100 */
[----:B------:R-:W-:-:S04]  /*1040*/  @P0 FFMA R8, R5, R8, R4 ;  /* 0x0000000805080223 */ /* 0x000fc80000000004 */
[----:B------:R-:W-:-:S04]  /*1050*/  @P0 FFMA R8, R8, R9, R5 ;  /* 0x0000000908080223 */ /* 0x000fc80000000005 */
[----:B------:R-:W-:-:S07]  /*1060*/  @P0 FMUL.FTZ R3, R8, 2.3283064365386962891e-10 ;  /* 0x2f80000008030820 */ /* 0x000fce0000410000 */
.L_x_10:
[----:B------:R-:W-:Y:S01]  /*1070*/  MOV R4, R3 ;  /* 0x0000000300047202 */ /* 0x000fe20000000f00 */
[----:B------:R-:W-:Y:S01]  /*1080*/  HFMA2 R3, -RZ, RZ, 0, 0 ;  /* 0x00000000ff037431 */ /* 0x000fe200000001ff */
[----:B------:R-:W-:-:S04]  /*1090*/  MOV R2, R10 ;  /* 0x0000000a00027202 */ /* 0x000fc80000000f00 */
[----:B------:R-:W-:Y:S05]  /*10a0*/  RET.REL.NODEC R2 `(_Z18correlation_kernelPfS_ii) ;  /* 0xffffffec02d47950 */ /* 0x000fea0003c3ffff */
        .weak           $__internal_1_$__cuda_sm3x_div_rn_noftz_f32_slowpath
        .type           $__internal_1_$__cuda_sm3x_div_rn_noftz_f32_slowpath,@function
        .size           $__internal_1_$__cuda_sm3x_div_rn_noftz_f32_slowpath,(.L_x_24 - $__internal_1_$__cuda_sm3x_div_rn_noftz_f32_slowpath)
$__internal_1_$__cuda_sm3x_div_rn_noftz_f32_slowpath:
[----:B------:R-:W-:Y:S01]  /*10b0*/  SHF.R.U32.HI R5, RZ, 0x17, R3 ;  /* 0x00000017ff057819 */ /* 0x000fe20000011603 */
[----:B------:R-:W-:Y:S01]  /*10c0*/  BSSY.RECONVERGENT B1, `(.L_x_11) ;  /* 0x0000063000017945 */ /* 0x000fe20003800200 */
[----:B------:R-:W-:Y:S02]  /*10d0*/  SHF.R.U32.HI R4, RZ, 0x17, R0 ;  /* 0x00000017ff047819 */ /* 0x000fe40000011600 */
[----:B------:R-:W-:Y:S02]  /*10e0*/  LOP3.LUT R12, R5, 0xff, RZ, 0xc0, !PT ;  /* 0x000000ff050c7812 */ /* 0x000fe400078ec0ff */
[----:B------:R-:W-:Y:S02]  /*10f0*/  LOP3.LUT R10, R4, 0xff, RZ, 0xc0, !PT ;  /* 0x000000ff040a7812 */ /* 0x000fe400078ec0ff */
[----:B------:R-:W-:Y:S02]  /*1100*/  IADD3 R9, PT, PT, R12, -0x1, RZ ;  /* 0xffffffff0c097810 */ /* 0x000fe40007ffe0ff */
[----:B------:R-:W-:Y:S01]  /*1110*/  MOV R4, R0 ;  /* 0x0000000000047202 */ /* 0x000fe20000000f00 */
[----:B------:R-:W-:Y:S01]  /*1120*/  VIADD R8, R10, 0xffffffff ;  /* 0xffffffff0a087836 */ /* 0x000fe20000000000 */
[----:B------:R-:W-:-:S04]  /*1130*/  ISETP.GT.U32.AND P0, PT, R9, 0xfd, PT ;  /* 0x000000fd0900780c */ /* 0x000fc80003f04070 */
[----:B------:R-:W-:-:S13]  /*1140*/  ISETP.GT.U32.OR P0, PT, R8, 0xfd, P0 ;  /* 0x000000fd0800780c */ /* 0x000fda0000704470 */
[----:B------:R-:W-:Y:S01]  /*1150*/  @!P0 MOV R5, RZ ;  /* 0x000000ff00058202 */ /* 0x000fe20000000f00 */
[----:B------:R-:W-:Y:S06]  /*1160*/  @!P0 BRA `(.L_x_12) ;  /* 0x00000000005c8947 */ /* 0x000fec0003800000 */
[----:B------:R-:W-:Y:S02]  /*1170*/  FSETP.GTU.FTZ.AND P1, PT, |R3|, +INF , PT ;  /* 0x7f8000000300780b */ /* 0x000fe40003f3c200 */
[----:B------:R-:W-:-:S04]  /*1180*/  FSETP.GTU.FTZ.AND P0, PT, |R0|, +INF , PT ;  /* 0x7f8000000000780b */ /* 0x000fc80003f1c200 */
[----:B------:R-:W-:-:S13]  /*1190*/  PLOP3.LUT P0, PT, P0, P1, PT, 0xf8, 0x8f ;  /* 0x00000000008f781c */ /* 0x000fda0000703f70 */
[----:B------:R-:W-:Y:S05]  /*11a0*/  @P0 BRA `(.L_x_13) ;  /* 0x00000004004c0947 */ /* 0x000fea0003800000 */
[----:B------:R-:W-:-:S13]  /*11b0*/  LOP3.LUT P0, RZ, R3, 0x7fffffff, R4, 0xc8, !PT ;  /* 0x7fffffff03ff7812 */ /* 0x000fda000780c804 */
[----:B------:R-:W-:Y:S05]  /*11c0*/  @!P0 BRA `(.L_x_14) ;  /* 0x00000004003c8947 */ /* 0x000fea0003800000 */
[C---:B------:R-:W-:Y:S02]  /*11d0*/  FSETP.NEU.FTZ.AND P3, PT, |R0|.reuse, +INF , PT ;  /* 0x7f8000000000780b */ /* 0x040fe40003f7d200 */
[----:B------:R-:W-:Y:S02]  /*11e0*/  FSETP.NEU.FTZ.AND P1, PT, |R3|, +INF , PT ;  /* 0x7f8000000300780b */ /* 0x000fe40003f3d200 */
[----:B------:R-:W-:-:S11]  /*11f0*/  FSETP.NEU.FTZ.AND P0, PT, |R0|, +INF , PT ;  /* 0x7f8000000000780b */ /* 0x000fd60003f1d200 */
[----:B------:R-:W-:Y:S05]  /*1200*/  @!P1 BRA !P3, `(.L_x_14) ;  /* 0x00000004002c9947 */ /* 0x000fea0005800000 */
[----:B------:R-:W-:-:S04]  /*1210*/  LOP3.LUT P3, RZ, R4, 0x7fffffff, RZ, 0xc0, !PT ;  /* 0x7fffffff04ff7812 */ /* 0x000fc8000786c0ff */
[----:B------:R-:W-:-:S13]  /*1220*/  PLOP3.LUT P1, PT, P1, P3, PT, 0x2f, 0xf2 ;  /* 0x0000000000f2781c */ /* 0x000fda0000f26577 */
[----:B------:R-:W-:Y:S05]  /*1230*/  @P1 BRA `(.L_x_15) ;  /* 0x0000000400181947 */ /* 0x000fea0003800000 */
[----:B------:R-:W-:-:S04]  /*1240*/  LOP3.LUT P1, RZ, R3, 0x7fffffff, RZ, 0xc0, !PT ;  /* 0x7fffffff03ff7812 */ /* 0x000fc8000782c0ff */
[----:B------:R-:W-:-:S13]  /*1250*/  PLOP3.LUT P0, PT, P0, P1, PT, 0x2f, 0xf2 ;  /* 0x0000000000f2781c */ /* 0x000fda0000702577 */
[----:B------:R-:W-:Y:S05]  /*1260*/  @P0 BRA `(.L_x_16) ;  /* 0x0000000400000947 */ /* 0x000fea0003800000 */
[----:B------:R-:W-:Y:S02]  /*1270*/  ISETP.GE.AND P0, PT, R8, RZ, PT ;  /* 0x000000ff0800720c */ /* 0x000fe40003f06270 */
[----:B------:R-:W-:-:S11]  /*1280*/  ISETP.GE.AND P1, PT, R9, RZ, PT ;  /* 0x000000ff0900720c */ /* 0x000fd60003f26270 */
[----:B------:R-:W-:Y:S01]  /*1290*/  @P0 MOV R5, RZ ;  /* 0x000000ff00050202 */ /* 0x000fe20000000f00 */
[----:B------:R-:W-:Y:S01]  /*12a0*/  @!P0 FFMA R4, R0, 1.84467440737095516160e+19, RZ ;  /* 0x5f80000000048823 */ /* 0x000fe200000000ff */
[----:B------:R-:W-:Y:S01]  /*12b0*/  @!P0 MOV R5, 0xffffffc0 ;  /* 0xffffffc000058802 */ /* 0x000fe20000000f00 */
[----:B------:R-:W-:-:S04]  /*12c0*/  @!P1 FFMA R3, R3, 1.84467440737095516160e+19, RZ ;  /* 0x5f80000003039823 */ /* 0x000fc800000000ff */
[----:B------:R-:W-:-:S07]  /*12d0*/  @!P1 VIADD R5, R5, 0x40 ;  /* 0x0000004005059836 */ /* 0x000fce0000000000 */
.L_x_12:
[----:B------:R-:W-:Y:S01]  /*12e0*/  LEA R0, R12, 0xc0800000, 0x17 ;  /* 0xc08000000c007811 */ /* 0x000fe200078eb8ff */
[----:B------:R-:W-:Y:S03]  /*12f0*/  BSSY.RECONVERGENT B2, `(.L_x_17) ;  /* 0x0000036000027945 */ /* 0x000fe60003800200 */
[----:B------:R-:W-:Y:S02]  /*1300*/  IADD3 R8, PT, PT, -R0, R3, RZ ;  /* 0x0000000300087210 */ /* 0x000fe40007ffe1ff */
[----:B------:R-:W-:Y:S02]  /*1310*/  IADD3 R3, PT, PT, R10, -0x7f, RZ ;  /* 0xffffff810a037810 */ /* 0x000fe40007ffe0ff */
[----:B------:R-:W0:Y:S01]  /*1320*/  MUFU.RCP R9, R8 ;  /* 0x0000000800097308 */ /* 0x000e220000001000 */
[----:B------:R-:W-:Y:S02]  /*1330*/  FADD.FTZ R11, -R8, -RZ ;  /* 0x800000ff080b7221 */ /* 0x000fe40000010100 */
[----:B------:R-:W-:-:S02]  /*1340*/  IMAD R0, R3, -0x800000, R4 ;  /* 0xff80000003007824 */ /* 0x000fc400078e0204 */
[----:B0-----:R-:W-:-:S04]  /*1350*/  FFMA R10, R9, R11, 1 ;  /* 0x3f800000090a7423 */ /* 0x001fc8000000000b */
[----:B------:R-:W-:-:S04]  /*1360*/  FFMA R13, R9, R10, R9 ;  /* 0x0000000a090d7223 */ /* 0x000fc80000000009 */
[----:B------:R-:W-:-:S04]  /*1370*/  FFMA R4, R0, R13, RZ ;  /* 0x0000000d00047223 */ /* 0x000fc800000000ff */
[----:B------:R-:W-:-:S04]  /*1380*/  FFMA R9, R11, R4, R0 ;  /* 0x000000040b097223 */ /* 0x000fc80000000000 */
[----:B------:R-:W-:Y:S01]  /*1390*/  FFMA R10, R13, R9, R4 ;  /* 0x000000090d0a7223 */ /* 0x000fe20000000004 */
[----:B------:R-:W-:-:S03]  /*13a0*/  IADD3 R4, PT, PT, R3, 0x7f, -R12 ;  /* 0x0000007f03047810 */ /* 0x000fc60007ffe80c */
[----:B------:R-:W-:Y:S01]  /*13b0*/  FFMA R11, R11, R10, R0 ;  /* 0x0000000a0b0b7223 */ /* 0x000fe20000000000 */
[----:B------:R-:W-:-:S03]  /*13c0*/  IADD3 R4, PT, PT, R4, R5, RZ ;  /* 0x0000000504047210 */ /* 0x000fc60007ffe0ff */
[----:B------:R-:W-:-:S05]  /*13d0*/  FFMA R0, R13, R11, R10 ;  /* 0x0000000b0d007223 */ /* 0x000fca000000000a */
[----:B------:R-:W-:-:S04]  /*13e0*/  SHF.R.U32.HI R3, RZ, 0x17, R0 ;  /* 0x00000017ff037819 */ /* 0x000fc80000011600 */
[----:B------:R-:W-:-:S04]  /*13f0*/  LOP3.LUT R3, R3, 0xff, RZ, 0xc0, !PT ;  /* 0x000000ff03037812 */ /* 0x000fc800078ec0ff */
[----:B------:R-:W-:-:S05]  /*1400*/  IADD3 R9, PT, PT, R3, R4, RZ ;  /* 0x0000000403097210 */ /* 0x000fca0007ffe0ff */
[----:B------:R-:W-:-:S05]  /*1410*/  VIADD R3, R9, 0xffffffff ;  /* 0xffffffff09037836 */ /* 0x000fca0000000000 */
[----:B------:R-:W-:-:S13]  /*1420*/  ISETP.GE.U32.AND P0, PT, R3, 0xfe, PT ;  /* 0x000000fe0300780c */ /* 0x000fda0003f06070 */
[----:B------:R-:W-:Y:S05]  /*1430*/  @!P0 BRA `(.L_x_18) ;  /* 0x0000000000808947 */ /* 0x000fea0003800000 */
[----:B------:R-:W-:-:S13]  /*1440*/  ISETP.GT.AND P0, PT, R9, 0xfe, PT ;  /* 0x000000fe0900780c */ /* 0x000fda0003f04270 */
[----:B------:R-:W-:Y:S05]  /*1450*/  @P0 BRA `(.L_x_19) ;  /* 0x00000000006c0947 */ /* 0x000fea0003800000 */
[----:B------:R-:W-:-:S13]  /*1460*/  ISETP.GE.AND P0, PT, R9, 0x1, PT ;  /* 0x000000010900780c */ /* 0x000fda0003f06270 */
[----:B------:R-:W-:Y:S05]  /*1470*/  @P0 BRA `(.L_x_20) ;  /* 0x0000000000740947 */ /* 0x000fea0003800000 */
[----:B------:R-:W-:Y:S02]  /*1480*/  ISETP.GE.AND P0, PT, R9, -0x18, PT ;  /* 0xffffffe80900780c */ /* 0x000fe40003f06270 */
[----:B------:R-:W-:-:S11]  /*1490*/  LOP3.LUT R0, R0, 0x80000000, RZ, 0xc0, !PT ;  /* 0x8000000000007812 */ /* 0x000fd600078ec0ff */
[----:B------:R-:W-:Y:S05]  /*14a0*/  @!P0 BRA `(.L_x_20) ;  /* 0x0000000000688947 */ /* 0x000fea0003800000 */
[-CC-:B------:R-:W-:Y:S01]  /*14b0*/  FFMA.RZ R3, R13, R11.reuse, R10.reuse ;  /* 0x0000000b0d037223 */ /* 0x180fe2000000c00a */
[----:B------:R-:W-:Y:S01]  /*14c0*/  IADD3 R8, PT, PT, R9, 0x20, RZ ;  /* 0x0000002009087810 */ /* 0x000fe20007ffe0ff */
[-CC-:B------:R-:W-:Y:S01]  /*14d0*/  FFMA.RM R4, R13, R11.reuse, R10.reuse ;  /* 0x0000000b0d047223 */ /* 0x180fe2000000400a */
[----:B------:R-:W-:Y:S02]  /*14e0*/  ISETP.NE.AND P3, PT, R9, RZ, PT ;  /* 0x000000ff0900720c */ /* 0x000fe40003f65270 */
[----:B------:R-:W-:Y:S01]  /*14f0*/  LOP3.LUT R5, R3, 0x7fffff, RZ, 0xc0, !PT ;  /* 0x007fffff03057812 */ /* 0x000fe200078ec0ff */
[----:B------:R-:W-:Y:S01]  /*1500*/  FFMA.RP R3, R13, R11, R10 ;  /* 0x0000000b0d037223 */ /* 0x000fe2000000800a */
[----:B------:R-:W-:Y:S02]  /*1510*/  ISETP.NE.AND P1, PT, R9, RZ, PT ;  /* 0x000000ff0900720c */ /* 0x000fe40003f25270 */
[----:B------:R-:W-:Y:S02]  /*1520*/  LOP3.LUT R5, R5, 0x800000, RZ, 0xfc, !PT ;  /* 0x0080000005057812 */ /* 0x000fe400078efcff */
[----:B------:R-:W-:-:S02]  /*1530*/  IADD3 R9, PT, PT, -R9, RZ, RZ ;  /* 0x000000ff09097210 */ /* 0x000fc40007ffe1ff */
[----:B------:R-:W-:Y:S02]  /*1540*/  SHF.L.U32 R8, R5, R8, RZ ;  /* 0x0000000805087219 */ /* 0x000fe400000006ff */
[----:B------:R-:W-:Y:S02]  /*1550*/  FSETP.NEU.FTZ.AND P0, PT, R3, R4, PT ;  /* 0x000000040300720b */ /* 0x000fe40003f1d000 */
[----:B------:R-:W-:Y:S02]  /*1560*/  SEL R4, R9, RZ, P3 ;  /* 0x000000ff09047207 */ /* 0x000fe40001800000 */
[----:B------:R-:W-:Y:S02]  /*1570*/  ISETP.NE.AND P1, PT, R8, RZ, P1 ;  /* 0x000000ff0800720c */ /* 0x000fe40000f25270 */
[----:B------:R-:W-:Y:S02]  /*1580*/  SHF.R.U32.HI R4, RZ, R4, R5 ;  /* 0x00000004ff047219 */ /* 0x000fe40000011605 */
[----:B------:R-:W-:-:S02]  /*1590*/  PLOP3.LUT P0, PT, P0, P1, PT, 0xf8, 0x8f ;  /* 0x00000000008f781c */ /* 0x000fc40000703f70 */
[----:B------:R-:W-:Y:S02]  /*15a0*/  SHF.R.U32.HI R8, RZ, 0x1, R4 ;  /* 0x00000001ff087819 */ /* 0x000fe40000011604 */
[----:B------:R-:W-:-:S04]  /*15b0*/  SEL R3, RZ, 0x1, !P0 ;  /* 0x00000001ff037807 */ /* 0x000fc80004000000 */
[----:B------:R-:W-:-:S04]  /*15c0*/  LOP3.LUT R3, R3, 0x1, R8, 0xf8, !PT ;  /* 0x0000000103037812 */ /* 0x000fc800078ef808 */
[----:B------:R-:W-:-:S04]  /*15d0*/  LOP3.LUT R3, R3, R4, RZ, 0xc0, !PT ;  /* 0x0000000403037212 */ /* 0x000fc800078ec0ff */
[----:B------:R-:W-:-:S04]  /*15e0*/  IADD3 R3, PT, PT, R8, R3, RZ ;  /* 0x0000000308037210 */ /* 0x000fc80007ffe0ff */
[----:B------:R-:W-:Y:S01]  /*15f0*/  LOP3.LUT R0, R3, R0, RZ, 0xfc, !PT ;  /* 0x0000000003007212 */ /* 0x000fe200078efcff */
[----:B------:R-:W-:Y:S06]  /*1600*/  BRA `(.L_x_20) ;  /* 0x0000000000107947 */ /* 0x000fec0003800000 */
.L_x_19:
[----:B------:R-:W-:-:S04]  /*1610*/  LOP3.LUT R0, R0, 0x80000000, RZ, 0xc0, !PT ;  /* 0x8000000000007812 */ /* 0x000fc800078ec0ff */
[----:B------:R-:W-:Y:S01]  /*1620*/  LOP3.LUT R0, R0, 0x7f800000, RZ, 0xfc, !PT ;  /* 0x7f80000000007812 */ /* 0x000fe200078efcff */
[----:B------:R-:W-:Y:S06]  /*1630*/  BRA `(.L_x_20) ;  /* 0x0000000000047947 */ /* 0x000fec0003800000 */
.L_x_18:
[----:B------:R-:W-:-:S07]  /*1640*/  LEA R0, R4, R0, 0x17 ;  /* 0x0000000004007211 */ /* 0x000fce00078eb8ff */
.L_x_20:
[----:B------:R-:W-:Y:S05]  /*1650*/  BSYNC.RECONVERGENT B2 ;  /* 0x0000000000027941 */ /* 0x000fea0003800200 */
.L_x_17:
[----:B------:R-:W-:Y:S05]  /*1660*/  BRA `(.L_x_21) ;  /* 0x0000000000207947 */ /* 0x000fea0003800000 */
.L_x_16:
[----:B------:R-:W-:-:S04]  /*1670*/  LOP3.LUT R0, R3, 0x80000000, R4, 0x48, !PT ;  /* 0x8000000003007812 */ /* 0x000fc800078e4804 */
[----:B------:R-:W-:Y:S01]  /*1680*/  LOP3.LUT R0, R0, 0x7f800000, RZ, 0xfc, !PT ;  /* 0x7f80000000007812 */ /* 0x000fe200078efcff */
[----:B------:R-:W-:Y:S06]  /*1690*/  BRA `(.L_x_21) ;  /* 0x0000000000147947 */ /* 0x000fec0003800000 */
.L_x_15:
[----:B------:R-:W-:Y:S01]  /*16a0*/  LOP3.LUT R0, R3, 0x80000000, R4, 0x48, !PT ;  /* 0x8000000003007812 */ /* 0x000fe200078e4804 */
[----:B------:R-:W-:Y:S06]  /*16b0*/  BRA `(.L_x_21) ;  /* 0x00000000000c7947 */ /* 0x000fec0003800000 */
.L_x_14:
[----:B------:R-:W0:Y:S01]  /*16c0*/  MUFU.RSQ R0, -QNAN ;  /* 0xffc0000000007908 */ /* 0x000e220000001400 */
[----:B------:R-:W-:Y:S05]  /*16d0*/  BRA `(.L_x_21) ;  /* 0x0000000000047947 */ /* 0x000fea0003800000 */
.L_x_13:
[----:B------:R-:W-:-:S07]  /*16e0*/  FADD.FTZ R0, R0, R3 ;  /* 0x0000000300007221 */ /* 0x000fce0000010000 */
.L_x_21:
[----:B------:R-:W-:Y:S05]  /*16f0*/  BSYNC.RECONVERGENT B1 ;  /* 0x0000000000017941 */ /* 0x000fea0003800200 */
.L_x_11:
[----:B------:R-:W-:-:S04]  /*1700*/  HFMA2 R3, -RZ, RZ, 0, 0 ;  /* 0x00000000ff037431 */ /* 0x000fc800000001ff */
[----:B0-----:R-:W-:Y:S05]  /*1710*/  RET.REL.NODEC R2 `(_Z18correlation_kernelPfS_ii) ;  /* 0xffffffe802387950 */ /* 0x001fea0003c3ffff */
.L_x_22:
[----:B------:R-:W-:-:S00]  /*1720*/  BRA `(.L_x_22) ;  /* 0xfffffffc00fc7947 */ /* 0x000fc0000383ffff */
[----:B------:R-:W-:-:S00]  /*1730*/  NOP ;  /* 0x0000000000007918 */ /* 0x000fc00000000000 */
        /* <DEDUP_REMOVED lines=12> */
.L_x_24:


//--------------------- .nv.shared.reserved.0     --------------------------
	.section	.nv.shared.reserved.0,"aw",@nobits
	.weak		__nv_reservedSMEM_offset_0_alias
	.size		__nv_reservedSMEM_offset_0_alias, 0, 64
	.other		__nv_reservedSMEM_offset_0_alias,@"STO_CUDA_RESERVED_SHARED STV_DEFAULT"
__nv_reservedSMEM_offset_0_alias:
	.zero		0
	.zero		64


//--------------------- .nv.constant0._Z18correlation_kernelPfS_ii --------------------------
	.section	.nv.constant0._Z18correlation_kernelPfS_ii,"a",@progbits
	.sectionflags	@""
	.align	4
.nv.constant0._Z18correlation_kernelPfS_ii:
	.zero		920


//--------------------- SYMBOLS --------------------------

	.type		.nv.reservedSmem.offset0,@object
	.size		.nv.reservedSmem.offset0,0x4
